	.headerflags	@"EF_CUDA_TEXMODE_UNIFIED EF_CUDA_64BIT_ADDRESS EF_CUDA_ACCELERATORS EF_CUDA_SM90 EF_CUDA_VIRTUAL_SM(EF_CUDA_SM90)"
	.elftype	@"ET_EXEC"


//--------------------- .nv.info                  --------------------------
	.section	.nv.info,"",@"SHT_CUDA_INFO"
	.align	4


	//----- nvinfo : EIATTR_REGCOUNT
	.align		4
        /*0000*/ 	.byte	0x04, 0x2f
        /*0002*/ 	.short	(.L_1 - .L_0)
	.align		4
.L_0:
        /*0004*/ 	.word	index@(triton_poi_fused_max_pool2d_with_indices_44)
        /*0008*/ 	.word	0x0000001c


	//----- nvinfo : EIATTR_MIN_STACK_SIZE
	.align		4
.L_1:
        /*000c*/ 	.byte	0x04, 0x12
        /*000e*/ 	.short	(.L_3 - .L_2)
	.align		4
.L_2:
        /*0010*/ 	.word	index@(triton_poi_fused_max_pool2d_with_indices_44)
        /*0014*/ 	.word	0x00000000


	//----- nvinfo : EIATTR_FRAME_SIZE
	.align		4
.L_3:
        /*0018*/ 	.byte	0x04, 0x11
        /*001a*/ 	.short	(.L_5 - .L_4)
	.align		4
.L_4:
        /*001c*/ 	.word	index@(triton_poi_fused_max_pool2d_with_indices_44)
        /*0020*/ 	.word	0x00000000


	//----- nvinfo : EIATTR_MIN_STACK_SIZE
	.align		4
.L_5:
        /*0024*/ 	.byte	0x04, 0x12
        /*0026*/ 	.short	(.L_7 - .L_6)
	.align		4
.L_6:
        /*0028*/ 	.word	index@(triton_poi_fused_max_pool2d_with_indices_44)
        /*002c*/ 	.word	0x00000000
.L_7:


//--------------------- .nv.info.triton_poi_fused_max_pool2d_with_indices_44 --------------------------
	.section	.nv.info.triton_poi_fused_max_pool2d_with_indices_44,"",@"SHT_CUDA_INFO"
	.sectionflags	@""
	.align	4


	//----- nvinfo : EIATTR_CUDA_API_VERSION
	.align		4
        /*0000*/ 	.byte	0x04, 0x37
        /*0002*/ 	.short	(.L_9 - .L_8)
.L_8:
        /*0004*/ 	.word	0x0000007c


	//----- nvinfo : EIATTR_KPARAM_INFO
	.align		4
.L_9:
        /*0008*/ 	.byte	0x04, 0x17
        /*000a*/ 	.short	(.L_11 - .L_10)
.L_10:
        /*000c*/ 	.word	0x00000000
        /*0010*/ 	.short	0x0004
        /*0012*/ 	.short	0x001c
        /*0014*/ 	.byte	0x00, 0xf0, 0x11, 0x00


	//----- nvinfo : EIATTR_KPARAM_INFO
	.align		4
.L_11:
        /*0018*/ 	.byte	0x04, 0x17
        /*001a*/ 	.short	(.L_13 - .L_12)
.L_12:
        /*001c*/ 	.word	0x00000000
        /*0020*/ 	.short	0x0003
        /*0022*/ 	.short	0x0018
        /*0024*/ 	.byte	0x00, 0xf0, 0x11, 0x00


	//----- nvinfo : EIATTR_KPARAM_INFO
	.align		4
.L_13:
        /*0028*/ 	.byte	0x04, 0x17
        /*002a*/ 	.short	(.L_15 - .L_14)
.L_14:
        /*002c*/ 	.word	0x00000000
        /*0030*/ 	.short	0x0002
        /*0032*/ 	.short	0x0010
        /*0034*/ 	.byte	0x00, 0xf4, 0x21, 0x00


	//----- nvinfo : EIATTR_KPARAM_INFO
	.align		4
.L_15:
        /*0038*/ 	.byte	0x04, 0x17
        /*003a*/ 	.short	(.L_17 - .L_16)
.L_16:
        /*003c*/ 	.word	0x00000000
        /*0040*/ 	.short	0x0001
        /*0042*/ 	.short	0x0008
        /*0044*/ 	.byte	0x00, 0xf4, 0x21, 0x00


	//----- nvinfo : EIATTR_KPARAM_INFO
	.align		4
.L_17:
        /*0048*/ 	.byte	0x04, 0x17
        /*004a*/ 	.short	(.L_19 - .L_18)
.L_18:
        /*004c*/ 	.word	0x00000000
        /*0050*/ 	.short	0x0000
        /*0052*/ 	.short	0x0000
        /*0054*/ 	.byte	0x00, 0xf4, 0x21, 0x00


	//----- nvinfo : EIATTR_SPARSE_MMA_MASK
	.align		4
.L_19:
        /*0058*/ 	.byte	0x03, 0x50
        /*005a*/ 	.short	0x0000


	//----- nvinfo : EIATTR_MAXREG_COUNT
	.align		4
        /*005c*/ 	.byte	0x03, 0x1b
        /*005e*/ 	.short	0x00ff


	//----- nvinfo : EIATTR_EXIT_INSTR_OFFSETS
	.align		4
        /*0060*/ 	.byte	0x04, 0x1c
        /*0062*/ 	.short	(.L_21 - .L_20)


	//   ....[0]....
.L_20:
        /*0064*/ 	.word	0x00000ab0


	//   ....[1]....
        /*0068*/ 	.word	0x00000ad0


	//----- nvinfo : EIATTR_REQNTID
	.align		4
.L_21:
        /*006c*/ 	.byte	0x04, 0x10
        /*006e*/ 	.short	(.L_23 - .L_22)
.L_22:
        /*0070*/ 	.word	0x00000080
        /*0074*/ 	.word	0x00000001
        /*0078*/ 	.word	0x00000001


	//----- nvinfo : EIATTR_CBANK_PARAM_SIZE
	.align		4
.L_23:
        /*007c*/ 	.byte	0x03, 0x19
        /*007e*/ 	.short	0x0020


	//----- nvinfo : EIATTR_PARAM_CBANK
	.align		4
        /*0080*/ 	.byte	0x04, 0x0a
        /*0082*/ 	.short	(.L_25 - .L_24)
	.align		4
.L_24:
        /*0084*/ 	.word	index@(.nv.constant0.triton_poi_fused_max_pool2d_with_indices_44)
        /*0088*/ 	.short	0x0210
        /*008a*/ 	.short	0x0020


	//----- nvinfo : EIATTR_SW_WAR
	.align		4
.L_25:
        /*008c*/ 	.byte	0x04, 0x36
        /*008e*/ 	.short	(.L_27 - .L_26)
.L_26:
        /*0090*/ 	.word	0x00000008
.L_27:


//--------------------- .nv.callgraph             --------------------------
	.section	.nv.callgraph,"",@"SHT_CUDA_CALLGRAPH"
	.align	4
	.sectionentsize	8
	.align		4
        /*0000*/ 	.word	0x00000000
	.align		4
        /*0004*/ 	.word	0xffffffff
	.align		4
        /*0008*/ 	.word	0x00000000
	.align		4
        /*000c*/ 	.word	0xfffffffe
	.align		4
        /*0010*/ 	.word	0x00000000
	.align		4
        /*0014*/ 	.word	0xfffffffd
	.align		4
        /*0018*/ 	.word	0x00000000
	.align		4
        /*001c*/ 	.word	0xfffffffc


//--------------------- .text.triton_poi_fused_max_pool2d_with_indices_44 --------------------------
	.section	.text.triton_poi_fused_max_pool2d_with_indices_44,"ax",@progbits
	.sectionflags	@"SHF_BARRIERS=1"
	.align	128
        .global         triton_poi_fused_max_pool2d_with_indices_44
        .type           triton_poi_fused_max_pool2d_with_indices_44,@function
        .size           triton_poi_fused_max_pool2d_with_indices_44,(.L_x_1 - triton_poi_fused_max_pool2d_with_indices_44)
        .other          triton_poi_fused_max_pool2d_with_indices_44,@"STO_CUDA_ENTRY STV_DEFAULT"
triton_poi_fused_max_pool2d_with_indices_44:
.text.triton_poi_fused_max_pool2d_with_indices_44:
[----:B------:R-:W0:Y:S02]  /*0000*/  LDC R1, c[0x0][0x28] ;  /* 0x00000a00ff017b82 */ /* 0x000e240000000800 */
[----:B------:R-:W1:Y:S01]  /*0010*/  S2R R6, SR_CTAID.Y ;  /* 0x0000000000067919 */ /* 0x000e620000002600 */
[----:B------:R-:W2:Y:S01]  /*0020*/  LDC.64 R2, c[0x0][0x210] ;  /* 0x00008400ff027b82 */ /* 0x000ea20000000a00 */
[----:B------:R-:W-:Y:S01]  /*0030*/  ULDC.64 UR6, c[0x0][0x208] ;  /* 0x0000820000067ab9 */ /* 0x000fe20000000a00 */
[----:B------:R-:W3:Y:S01]  /*0040*/  S2R R0, SR_TID.X ;  /* 0x0000000000007919 */ /* 0x000ee20000002100 */
[----:B------:R-:W4:Y:S01]  /*0050*/  S2R R7, SR_CTAID.X ;  /* 0x0000000000077919 */ /* 0x000f220000002500 */
[----:B-1----:R-:W-:Y:S02]  /*0060*/  LEA.HI R5, R6, R6, RZ, 0x1 ;  /* 0x0000000606057211 */ /* 0x002fe400078f08ff */
[----:B------:R-:W-:Y:S01]  /*0070*/  SHF.R.S32.HI R11, RZ, 0x1f, R6 ;  /* 0x0000001fff0b7819 */ /* 0x000fe20000011406 */
[----:B---3--:R-:W-:Y:S01]  /*0080*/  IMAD.SHL.U32 R4, R0, 0x2, RZ ;  /* 0x0000000200047824 */ /* 0x008fe200078e00ff */
[----:B------:R-:W-:Y:S02]  /*0090*/  SHF.R.S32.HI R8, RZ, 0x1, R5 ;  /* 0x00000001ff087819 */ /* 0x000fe40000011405 */
[----:B------:R-:W-:-:S02]  /*00a0*/  LOP3.LUT R9, R5, 0x1fffffe, RZ, 0xc0, !PT ;  /* 0x01fffffe05097812 */ /* 0x000fc400078ec0ff */
[----:B------:R-:W-:Y:S02]  /*00b0*/  LEA.HI R11, R11, R6, RZ, 0x2 ;  /* 0x000000060b0b7211 */ /* 0x000fe400078f10ff */
[----:B------:R-:W-:Y:S01]  /*00c0*/  LEA.HI R10, R5, R8, RZ, 0x1 ;  /* 0x00000008050a7211 */ /* 0x000fe200078f08ff */
[----:B------:R-:W-:Y:S01]  /*00d0*/  IMAD.IADD R9, R6, 0x1, -R9 ;  /* 0x0000000106097824 */ /* 0x000fe200078e0a09 */
[----:B------:R-:W-:Y:S02]  /*00e0*/  LOP3.LUT R4, R4, 0xfe, RZ, 0xc0, !PT ;  /* 0x000000fe04047812 */ /* 0x000fe400078ec0ff */
[----:B------:R-:W-:Y:S02]  /*00f0*/  SHF.R.S32.HI R12, RZ, 0x2, R11 ;  /* 0x00000002ff0c7819 */ /* 0x000fe4000001140b */
[----:B------:R-:W-:Y:S02]  /*0100*/  LOP3.LUT R11, R10, 0xfffffffe, RZ, 0xc0, !PT ;  /* 0xfffffffe0a0b7812 */ /* 0x000fe400078ec0ff */
[----:B----4-:R-:W-:Y:S01]  /*0110*/  PRMT R5, R4, 0x6540, R7 ;  /* 0x0000654004057816 */ /* 0x010fe20000000007 */
[----:B------:R-:W-:Y:S01]  /*0120*/  IMAD R12, R12, 0x12, R9 ;  /* 0x000000120c0c7824 */ /* 0x000fe200078e0209 */
[----:B------:R-:W-:Y:S01]  /*0130*/  ISETP.GE.AND P0, PT, R6, 0x10, PT ;  /* 0x000000100600780c */ /* 0x000fe20003f06270 */
[----:B------:R-:W-:Y:S01]  /*0140*/  IMAD.IADD R9, R8, 0x1, -R11 ;  /* 0x0000000108097824 */ /* 0x000fe200078e0a0b */
[----:B------:R-:W-:Y:S01]  /*0150*/  CS2R R10, SRZ ;  /* 0x00000000000a7805 */ /* 0x000fe2000001ff00 */
[----:B------:R-:W-:Y:S01]  /*0160*/  IMAD R8, R12, 0x880, R5 ;  /* 0x000008800c087824 */ /* 0x000fe200078e0205 */
[----:B------:R-:W-:-:S02]  /*0170*/  ISETP.LT.AND P0, PT, R5, 0x440, !P0 ;  /* 0x000004400500780c */ /* 0x000fc40004701270 */
[----:B------:R-:W-:Y:S01]  /*0180*/  CS2R R12, SRZ ;  /* 0x00000000000c7805 */ /* 0x000fe2000001ff00 */
[----:B------:R-:W-:-:S04]  /*0190*/  IMAD R9, R9, 0x3300, R8 ;  /* 0x0000330009097824 */ /* 0x000fc800078e0208 */
[C---:B------:R-:W-:Y:S02]  /*01a0*/  VIADD R21, R9.reuse, 0x440 ;  /* 0x0000044009157836 */ /* 0x040fe40000000000 */
[----:B--2---:R-:W-:-:S04]  /*01b0*/  IMAD.WIDE R18, R9, 0x4, R2 ;  /* 0x0000000409127825 */ /* 0x004fc800078e0202 */
[--C-:B------:R-:W-:Y:S01]  /*01c0*/  IMAD.WIDE R20, R21, 0x4, R2.reuse ;  /* 0x0000000415147825 */ /* 0x100fe200078e0202 */
[----:B------:R-:W2:Y:S03]  /*01d0*/  @P0 LDG.E.EL.64 R12, desc[UR6][R18.64] ;  /* 0x00000006120c0981 */ /* 0x000ea6000c2e1b00 */
[----:B------:R-:W-:Y:S01]  /*01e0*/  VIADD R23, R9, 0x880 ;  /* 0x0000088009177836 */ /* 0x000fe20000000000 */
[----:B------:R-:W2:Y:S01]  /*01f0*/  @P0 LDG.E.EL.64 R10, desc[UR6][R20.64] ;  /* 0x00000006140a0981 */ /* 0x000ea2000c2e1b00 */
[----:B------:R-:W-:Y:S02]  /*0200*/  CS2R R16, SRZ ;  /* 0x0000000000107805 */ /* 0x000fe4000001ff00 */
[----:B------:R-:W-:Y:S01]  /*0210*/  IMAD.WIDE R22, R23, 0x4, R2 ;  /* 0x0000000417167825 */ /* 0x000fe200078e0202 */
[----:B------:R-:W-:-:S03]  /*0220*/  CS2R R14, SRZ ;  /* 0x00000000000e7805 */ /* 0x000fc6000001ff00 */
[----:B------:R-:W-:Y:S01]  /*0230*/  VIADD R25, R9, 0x1980 ;  /* 0x0000198009197836 */ /* 0x000fe20000000000 */
[----:B------:R-:W3:Y:S03]  /*0240*/  @P0 LDG.E.EL.64 R16, desc[UR6][R22.64] ;  /* 0x0000000616100981 */ /* 0x000ee6000c2e1b00 */
[----:B------:R-:W-:-:S05]  /*0250*/  IMAD.WIDE R24, R25, 0x4, R2 ;  /* 0x0000000419187825 */ /* 0x000fca00078e0202 */
[----:B------:R-:W4:Y:S01]  /*0260*/  @P0 LDG.E.EL.64 R14, desc[UR6][R24.64] ;  /* 0x00000006180e0981 */ /* 0x000f22000c2e1b00 */
[C---:B--2---:R-:W-:Y:S02]  /*0270*/  FSETP.GT.AND P1, PT, R11.reuse, R13, PT ;  /* 0x0000000d0b00720b */ /* 0x044fe40003f24000 */
[C---:B------:R-:W-:Y:S02]  /*0280*/  FSETP.GT.AND P3, PT, R10.reuse, R12, PT ;  /* 0x0000000c0a00720b */ /* 0x040fe40003f64000 */
[----:B------:R-:W-:Y:S02]  /*0290*/  FSETP.NAN.AND P4, PT, R11, R11, PT ;  /* 0x0000000b0b00720b */ /* 0x000fe40003f88000 */
[----:B------:R-:W-:-:S07]  /*02a0*/  FSETP.NAN.AND P2, PT, R10, R10, PT ;  /* 0x0000000a0a00720b */ /* 0x000fce0003f48000 */
[----:B------:R-:W-:Y:S02]  /*02b0*/  @!P1 SEL R11, R11, R13, P4 ;  /* 0x0000000d0b0b9207 */ /* 0x000fe40002000000 */
[----:B---3--:R-:W-:Y:S02]  /*02c0*/  FSETP.NAN.AND P4, PT, R17, R17, PT ;  /* 0x000000111100720b */ /* 0x008fe40003f88000 */
[----:B------:R-:W-:Y:S02]  /*02d0*/  @!P3 SEL R10, R10, R12, P2 ;  /* 0x0000000c0a0ab207 */ /* 0x000fe40001000000 */
[----:B------:R-:W-:Y:S02]  /*02e0*/  SEL R8, RZ, 0x1, !P3 ;  /* 0x00000001ff087807 */ /* 0x000fe40005800000 */
[----:B----4-:R-:W-:Y:S02]  /*02f0*/  FSETP.NAN.AND P3, PT, R15, R15, PT ;  /* 0x0000000f0f00720b */ /* 0x010fe40003f68000 */
[----:B------:R-:W-:-:S02]  /*0300*/  FSETP.GEU.AND P6, PT, R11, R17, PT ;  /* 0x000000110b00720b */ /* 0x000fc40003fce000 */
[----:B------:R-:W-:-:S03]  /*0310*/  FSETP.NAN.AND P5, PT, R16, R16, PT ;  /* 0x000000101000720b */ /* 0x000fc60003fa8000 */
[----:B------:R-:W-:Y:S02]  /*0320*/  @!P4 SEL R17, R17, R11, !P6 ;  /* 0x0000000b1111c207 */ /* 0x000fe40007000000 */
[----:B------:R-:W-:Y:S02]  /*0330*/  P2R R21, PR, RZ, 0x2 ;  /* 0x00000002ff157803 */ /* 0x000fe40000000000 */
[----:B------:R-:W-:Y:S02]  /*0340*/  FSETP.GEU.AND P1, PT, R17, R15, PT ;  /* 0x0000000f1100720b */ /* 0x000fe40003f2e000 */
[----:B------:R-:W-:Y:S02]  /*0350*/  FSETP.GEU.AND P2, PT, R10, R16, PT ;  /* 0x000000100a00720b */ /* 0x000fe40003f4e000 */
[----:B------:R-:W-:Y:S02]  /*0360*/  @!P3 SEL R15, R15, R17, !P1 ;  /* 0x000000110f0fb207 */ /* 0x000fe40004800000 */
[----:B------:R-:W-:-:S02]  /*0370*/  FSETP.NAN.AND P3, PT, R14, R14, PT ;  /* 0x0000000e0e00720b */ /* 0x000fc40003f68000 */
[----:B------:R-:W-:Y:S01]  /*0380*/  @!P5 SEL R16, R16, R10, !P2 ;  /* 0x0000000a1010d207 */ /* 0x000fe20005000000 */
[----:B------:R-:W-:-:S03]  /*0390*/  VIADD R17, R9, 0x1dc0 ;  /* 0x00001dc009117836 */ /* 0x000fc60000000000 */
[----:B------:R-:W-:Y:S02]  /*03a0*/  FSETP.GEU.AND P4, PT, R16, R14, PT ;  /* 0x0000000e1000720b */ /* 0x000fe40003f8e000 */
[----:B------:R-:W-:-:S05]  /*03b0*/  CS2R R10, SRZ ;  /* 0x00000000000a7805 */ /* 0x000fca000001ff00 */
[----:B------:R-:W-:Y:S01]  /*03c0*/  @!P3 SEL R14, R14, R16, !P4 ;  /* 0x000000100e0eb207 */ /* 0x000fe20006000000 */
[----:B------:R-:W-:-:S05]  /*03d0*/  IMAD.WIDE R16, R17, 0x4, R2 ;  /* 0x0000000411107825 */ /* 0x000fca00078e0202 */
[----:B------:R-:W2:Y:S01]  /*03e0*/  @P0 LDG.E.EL.64 R10, desc[UR6][R16.64] ;  /* 0x00000006100a0981 */ /* 0x000ea2000c2e1b00 */
[----:B------:R-:W-:Y:S02]  /*03f0*/  P2R R19, PR, RZ, 0x2 ;  /* 0x00000002ff137803 */ /* 0x000fe40000000000 */
[----:B------:R-:W-:Y:S02]  /*0400*/  CS2R R12, SRZ ;  /* 0x00000000000c7805 */ /* 0x000fe4000001ff00 */
[-C--:B--2---:R-:W-:Y:S02]  /*0410*/  FSETP.NAN.AND P5, PT, R10, R10.reuse, PT ;  /* 0x0000000a0a00720b */ /* 0x084fe40003fa8000 */
[----:B------:R-:W-:-:S11]  /*0420*/  FSETP.GEU.AND P3, PT, R14, R10, PT ;  /* 0x0000000a0e00720b */ /* 0x000fd60003f6e000 */
[----:B------:R-:W-:Y:S02]  /*0430*/  @!P5 SEL R10, R10, R14, !P3 ;  /* 0x0000000e0a0ad207 */ /* 0x000fe40005800000 */
[-C--:B------:R-:W-:Y:S02]  /*0440*/  FSETP.NAN.AND P5, PT, R11, R11.reuse, PT ;  /* 0x0000000b0b00720b */ /* 0x080fe40003fa8000 */
[----:B------:R-:W-:-:S11]  /*0450*/  FSETP.GEU.AND P1, PT, R15, R11, PT ;  /* 0x0000000b0f00720b */ /* 0x000fd60003f2e000 */
[----:B------:R-:W-:Y:S01]  /*0460*/  @!P5 SEL R11, R11, R15, !P1 ;  /* 0x0000000f0b0bd207 */ /* 0x000fe20004800000 */
[----:B------:R-:W-:-:S04]  /*0470*/  VIADD R15, R9, 0x2200 ;  /* 0x00002200090f7836 */ /* 0x000fc80000000000 */
[----:B------:R-:W-:-:S05]  /*0480*/  IMAD.WIDE R14, R15, 0x4, R2 ;  /* 0x000000040f0e7825 */ /* 0x000fca00078e0202 */
[----:B------:R-:W2:Y:S01]  /*0490*/  @P0 LDG.E.EL.64 R12, desc[UR6][R14.64] ;  /* 0x000000060e0c0981 */ /* 0x000ea2000c2e1b00 */
[----:B------:R-:W-:Y:S02]  /*04a0*/  P2R R18, PR, RZ, 0x40 ;  /* 0x00000040ff127803 */ /* 0x000fe40000000000 */
[----:B------:R-:W-:Y:S01]  /*04b0*/  P2R R20, PR, RZ, 0x2 ;  /* 0x00000002ff147803 */ /* 0x000fe20000000000 */
[----:B------:R-:W-:-:S04]  /*04c0*/  VIADD R17, R9, 0x3300 ;  /* 0x0000330009117836 */ /* 0x000fc80000000000 */
[----:B------:R-:W-:Y:S01]  /*04d0*/  IMAD.WIDE R16, R17, 0x4, R2 ;  /* 0x0000000411107825 */ /* 0x000fe200078e0202 */
[-C--:B--2---:R-:W-:Y:S02]  /*04e0*/  FSETP.NAN.AND P5, PT, R13, R13.reuse, PT ;  /* 0x0000000d0d00720b */ /* 0x084fe40003fa8000 */
[----:B------:R-:W-:Y:S02]  /*04f0*/  FSETP.NAN.AND P6, PT, R12, R12, PT ;  /* 0x0000000c0c00720b */ /* 0x000fe40003fc8000 */
[----:B------:R-:W-:-:S09]  /*0500*/  FSETP.GEU.AND P1, PT, R11, R13, PT ;  /* 0x0000000d0b00720b */ /* 0x000fd20003f2e000 */
[----:B------:R-:W-:Y:S02]  /*0510*/  @!P5 SEL R13, R13, R11, !P1 ;  /* 0x0000000b0d0dd207 */ /* 0x000fe40004800000 */
[----:B------:R-:W-:-:S04]  /*0520*/  FSETP.GEU.AND P5, PT, R10, R12, PT ;  /* 0x0000000c0a00720b */ /* 0x000fc80003fae000 */
[----:B------:R-:W-:Y:S02]  /*0530*/  @!P6 SEL R12, R12, R10, !P5 ;  /* 0x0000000a0c0ce207 */ /* 0x000fe40006800000 */
[----:B------:R-:W-:-:S06]  /*0540*/  CS2R R10, SRZ ;  /* 0x00000000000a7805 */ /* 0x000fcc000001ff00 */
[----:B------:R-:W2:Y:S01]  /*0550*/  @P0 LDG.E.EL.64 R10, desc[UR6][R16.64] ;  /* 0x00000006100a0981 */ /* 0x000ea2000c2e1b00 */
[----:B------:R-:W-:Y:S01]  /*0560*/  P2R R14, PR, RZ, 0x2 ;  /* 0x00000002ff0e7803 */ /* 0x000fe20000000000 */
[----:B------:R-:W-:Y:S01]  /*0570*/  VIADD R15, R9, 0x3740 ;  /* 0x00003740090f7836 */ /* 0x000fe20000000000 */
[-C--:B--2---:R-:W-:Y:S02]  /*0580*/  FSETP.NAN.AND P6, PT, R10, R10.reuse, PT ;  /* 0x0000000a0a00720b */ /* 0x084fe40003fc8000 */
[----:B------:R-:W-:-:S04]  /*0590*/  FSETP.GEU.AND P1, PT, R12, R10, PT ;  /* 0x0000000a0c00720b */ /* 0x000fc80003f2e000 */
[----:B------:R-:W-:-:S07]  /*05a0*/  P2R R16, PR, RZ, 0x2 ;  /* 0x00000002ff107803 */ /* 0x000fce0000000000 */
[----:B------:R-:W-:Y:S02]  /*05b0*/  @!P6 SEL R10, R10, R12, !P1 ;  /* 0x0000000c0a0ae207 */ /* 0x000fe40004800000 */
[-C--:B------:R-:W-:Y:S02]  /*05c0*/  FSETP.NAN.AND P1, PT, R11, R11.reuse, PT ;  /* 0x0000000b0b00720b */ /* 0x080fe40003f28000 */
[----:B------:R-:W-:-:S04]  /*05d0*/  FSETP.GEU.AND P6, PT, R13, R11, PT ;  /* 0x0000000b0d00720b */ /* 0x000fc80003fce000 */
[----:B------:R-:W-:-:S07]  /*05e0*/  P2R R17, PR, RZ, 0x40 ;  /* 0x00000040ff117803 */ /* 0x000fce0000000000 */
[----:B------:R-:W-:Y:S02]  /*05f0*/  @!P1 SEL R11, R11, R13, !P6 ;  /* 0x0000000d0b0b9207 */ /* 0x000fe40007000000 */
[----:B------:R-:W-:Y:S02]  /*0600*/  CS2R R12, SRZ ;  /* 0x00000000000c7805 */ /* 0x000fe4000001ff00 */
[----:B------:R-:W-:Y:S01]  /*0610*/  ISETP.NE.AND P6, PT, R14, RZ, PT ;  /* 0x000000ff0e00720c */ /* 0x000fe20003fc5270 */
[----:B------:R-:W-:-:S05]  /*0620*/  IMAD.WIDE R14, R15, 0x4, R2 ;  /* 0x000000040f0e7825 */ /* 0x000fca00078e0202 */
[----:B------:R-:W2:Y:S01]  /*0630*/  @P0 LDG.E.EL.64 R12, desc[UR6][R14.64] ;  /* 0x000000060e0c0981 */ /* 0x000ea2000c2e1b00 */
[----:B------:R-:W-:-:S04]  /*0640*/  ISETP.NE.AND P1, PT, R21, RZ, PT ;  /* 0x000000ff1500720c */ /* 0x000fc80003f25270 */
[----:B------:R-:W-:Y:S02]  /*0650*/  SEL R21, RZ, 0x1, !P1 ;  /* 0x00000001ff157807 */ /* 0x000fe40004800000 */
[----:B------:R-:W-:Y:S01]  /*0660*/  SEL R8, R8, 0x2, P2 ;  /* 0x0000000208087807 */ /* 0x000fe20001000000 */
[----:B------:R-:W-:-:S03]  /*0670*/  VIADD R9, R9, 0x3b80 ;  /* 0x00003b8009097836 */ /* 0x000fc60000000000 */
[----:B------:R-:W-:Y:S02]  /*0680*/  SEL R8, R8, 0x3, P4 ;  /* 0x0000000308087807 */ /* 0x000fe40002000000 */
[-C--:B--2---:R-:W-:Y:S02]  /*0690*/  FSETP.NAN.AND P1, PT, R12, R12.reuse, PT ;  /* 0x0000000c0c00720b */ /* 0x084fe40003f28000 */
[----:B------:R-:W-:-:S11]  /*06a0*/  FSETP.GEU.AND P2, PT, R10, R12, PT ;  /* 0x0000000c0a00720b */ /* 0x000fd60003f4e000 */
[----:B------:R-:W-:Y:S02]  /*06b0*/  @!P1 SEL R12, R12, R10, !P2 ;  /* 0x0000000a0c0c9207 */ /* 0x000fe40005000000 */
[----:B------:R-:W-:Y:S01]  /*06c0*/  SEL R10, R8, 0x4, P3 ;  /* 0x00000004080a7807 */ /* 0x000fe20001800000 */
[----:B------:R-:W-:Y:S01]  /*06d0*/  IMAD.WIDE R8, R9, 0x4, R2 ;  /* 0x0000000409087825 */ /* 0x000fe200078e0202 */
[----:B------:R-:W-:-:S06]  /*06e0*/  CS2R R2, SRZ ;  /* 0x0000000000027805 */ /* 0x000fcc000001ff00 */
[----:B------:R1:W2:Y:S01]  /*06f0*/  @P0 LDG.E.EL.64 R2, desc[UR6][R8.64] ;  /* 0x0000000608020981 */ /* 0x0002a2000c2e1b00 */
[----:B------:R-:W-:Y:S02]  /*0700*/  FSETP.NAN.AND P4, PT, R13, R13, PT ;  /* 0x0000000d0d00720b */ /* 0x000fe40003f88000 */
[----:B------:R-:W-:-:S04]  /*0710*/  ISETP.NE.AND P1, PT, R18, RZ, PT ;  /* 0x000000ff1200720c */ /* 0x000fc80003f25270 */
[----:B------:R-:W-:Y:S02]  /*0720*/  SEL R21, R21, 0x2, P1 ;  /* 0x0000000215157807 */ /* 0x000fe40000800000 */
[----:B------:R-:W-:Y:S01]  /*0730*/  FSETP.GEU.AND P1, PT, R11, R13, PT ;  /* 0x0000000d0b00720b */ /* 0x000fe20003f2e000 */
[----:B------:R-:W3:Y:S04]  /*0740*/  S2UR UR5, SR_CgaCtaId ;  /* 0x00000000000579c3 */ /* 0x000ee80000008800 */
[----:B------:R-:W-:Y:S02]  /*0750*/  @!P4 SEL R13, R13, R11, !P1 ;  /* 0x0000000b0d0dc207 */ /* 0x000fe40004800000 */
[----:B------:R-:W-:Y:S01]  /*0760*/  ISETP.NE.AND P4, PT, R19, RZ, PT ;  /* 0x000000ff1300720c */ /* 0x000fe20003f85270 */
[----:B------:R-:W-:Y:S01]  /*0770*/  UMOV UR4, 0x400 ;  /* 0x0000040000047882 */ /* 0x000fe20000000000 */
[----:B------:R-:W-:Y:S01]  /*0780*/  SEL R10, R10, 0x5, P5 ;  /* 0x000000050a0a7807 */ /* 0x000fe20002800000 */
[----:B-1----:R-:W1:Y:S01]  /*0790*/  LDC.64 R8, c[0x0][0x218] ;  /* 0x00008600ff087b82 */ /* 0x002e620000000a00 */
[----:B------:R-:W-:Y:S01]  /*07a0*/  SEL R21, R21, 0x3, P4 ;  /* 0x0000000315157807 */ /* 0x000fe20002000000 */
[----:B---3--:R-:W-:Y:S01]  /*07b0*/  UPRMT UR4, UR5, 0x654, UR4 ;  /* 0x0000065405047896 */ /* 0x008fe20008000004 */
[----:B------:R-:W-:-:S04]  /*07c0*/  SHF.R.S32.HI R15, RZ, 0x1f, R6 ;  /* 0x0000001fff0f7819 */ /* 0x000fc80000011406 */
[----:B------:R-:W-:Y:S02]  /*07d0*/  LEA.HI R15, R15, R6, RZ, 0x2 ;  /* 0x000000060f0f7211 */ /* 0x000fe400078f10ff */
[-C--:B--2---:R-:W-:Y:S02]  /*07e0*/  FSETP.NAN.AND P4, PT, R2, R2.reuse, PT ;  /* 0x000000020200720b */ /* 0x084fe40003f88000 */
[----:B------:R-:W-:-:S11]  /*07f0*/  FSETP.GEU.AND P3, PT, R12, R2, PT ;  /* 0x000000020c00720b */ /* 0x000fd60003f6e000 */
[----:B------:R-:W-:Y:S02]  /*0800*/  @!P4 SEL R2, R2, R12, !P3 ;  /* 0x0000000c0202c207 */ /* 0x000fe40005800000 */
[----:B------:R-:W-:-:S04]  /*0810*/  ISETP.NE.AND P4, PT, R20, RZ, PT ;  /* 0x000000ff1400720c */ /* 0x000fc80003f85270 */
[----:B------:R-:W-:Y:S02]  /*0820*/  SEL R21, R21, 0x4, P4 ;  /* 0x0000000415157807 */ /* 0x000fe40002000000 */
[-C--:B------:R-:W-:Y:S02]  /*0830*/  FSETP.NAN.AND P4, PT, R3, R3.reuse, PT ;  /* 0x000000030300720b */ /* 0x080fe40003f88000 */
[----:B------:R-:W-:Y:S02]  /*0840*/  FSETP.GEU.AND P5, PT, R13, R3, PT ;  /* 0x000000030d00720b */ /* 0x000fe40003fae000 */
[----:B------:R-:W-:-:S09]  /*0850*/  LEA R12, R4, UR4, 0x2 ;  /* 0x00000004040c7c11 */ /* 0x000fd2000f8e10ff */
[----:B------:R-:W-:-:S05]  /*0860*/  @!P4 SEL R3, R3, R13, !P5 ;  /* 0x0000000d0303c207 */ /* 0x000fca0006800000 */
[----:B------:R2:W-:Y:S01]  /*0870*/  STS.64 [R12], R2 ;  /* 0x000000020c007388 */ /* 0x0005e20000000a00 */
[----:B------:R-:W-:Y:S01]  /*0880*/  BAR.SYNC.DEFER_BLOCKING 0x0 ;  /* 0x0000000000007b1d */ /* 0x000fe20000010000 */
[----:B------:R-:W-:-:S04]  /*0890*/  ISETP.NE.AND P4, PT, R16, RZ, PT ;  /* 0x000000ff1000720c */ /* 0x000fc80003f85270 */
[----:B------:R-:W-:Y:S02]  /*08a0*/  SEL R11, R10, 0x6, P4 ;  /* 0x000000060a0b7807 */ /* 0x000fe40002000000 */
[----:B------:R-:W-:-:S04]  /*08b0*/  LOP3.LUT R10, R0, 0x7f, RZ, 0xc0, !PT ;  /* 0x0000007f000a7812 */ /* 0x000fc800078ec0ff */
[----:B------:R-:W-:Y:S01]  /*08c0*/  LEA R13, R10, UR4, 0x2 ;  /* 0x000000040a0d7c11 */ /* 0x000fe2000f8e10ff */
[----:B------:R-:W-:-:S04]  /*08d0*/  ULDC.64 UR4, c[0x0][0x220] ;  /* 0x0000880000047ab9 */ /* 0x000fc80000000a00 */
[----:B------:R-:W3:Y:S04]  /*08e0*/  LDS R0, [R13] ;  /* 0x000000000d007984 */ /* 0x000ee80000000800 */
[----:B------:R-:W4:Y:S01]  /*08f0*/  LDS R4, [R13+0x200] ;  /* 0x000200000d047984 */ /* 0x000f220000000800 */
[----:B------:R-:W-:Y:S02]  /*0900*/  SEL R21, R21, 0x5, P6 ;  /* 0x0000000515157807 */ /* 0x000fe40003000000 */
[----:B------:R-:W-:Y:S02]  /*0910*/  ISETP.NE.AND P6, PT, R17, RZ, PT ;  /* 0x000000ff1100720c */ /* 0x000fe40003fc5270 */
[----:B------:R-:W-:Y:S02]  /*0920*/  LOP3.LUT R17, R15, 0xfffffffc, RZ, 0xc0, !PT ;  /* 0xfffffffc0f117812 */ /* 0x000fe400078ec0ff */
[----:B------:R-:W-:-:S02]  /*0930*/  PRMT R7, R10, 0x6540, R7 ;  /* 0x000065400a077816 */ /* 0x000fc40000000007 */
[----:B------:R-:W-:Y:S01]  /*0940*/  SHF.R.S32.HI R15, RZ, 0x2, R15 ;  /* 0x00000002ff0f7819 */ /* 0x000fe2000001140f */
[C---:B------:R-:W-:Y:S01]  /*0950*/  IMAD.IADD R14, R6.reuse, 0x1, -R17 ;  /* 0x00000001060e7824 */ /* 0x040fe200078e0a11 */
[----:B------:R-:W-:Y:S02]  /*0960*/  SEL R21, R21, 0x6, P6 ;  /* 0x0000000615157807 */ /* 0x000fe40003000000 */
[----:B------:R-:W-:Y:S02]  /*0970*/  ISETP.GE.AND P6, PT, R6, 0x10, PT ;  /* 0x000000100600780c */ /* 0x000fe40003fc6270 */
[----:B--2---:R-:W-:Y:S01]  /*0980*/  LOP3.LUT R2, R7, 0x80, RZ, 0xfc, !PT ;  /* 0x0000008007027812 */ /* 0x004fe200078efcff */
[----:B------:R-:W-:Y:S01]  /*0990*/  IMAD R3, R15, 0x2080, R14 ;  /* 0x000020800f037824 */ /* 0x000fe200078e020e */
[----:B------:R-:W-:Y:S02]  /*09a0*/  ISETP.LT.AND P4, PT, R7, 0x440, !P6 ;  /* 0x000004400700780c */ /* 0x000fe40007781270 */
[----:B------:R-:W-:-:S02]  /*09b0*/  SEL R11, R11, 0x7, P2 ;  /* 0x000000070b0b7807 */ /* 0x000fc40001000000 */
[----:B------:R-:W-:Y:S01]  /*09c0*/  ISETP.LT.AND P6, PT, R2, 0x440, !P6 ;  /* 0x000004400200780c */ /* 0x000fe200077c1270 */
[----:B------:R-:W-:Y:S01]  /*09d0*/  IMAD R7, R7, 0x4, R3 ;  /* 0x0000000407077824 */ /* 0x000fe200078e0203 */
[----:B------:R-:W-:Y:S01]  /*09e0*/  SEL R21, R21, 0x7, P1 ;  /* 0x0000000715157807 */ /* 0x000fe20000800000 */
[----:B------:R-:W-:Y:S01]  /*09f0*/  IMAD R10, R6, 0x440, R5 ;  /* 0x00000440060a7824 */ /* 0x000fe200078e0205 */
[----:B------:R-:W-:Y:S01]  /*0a00*/  SEL R11, R11, 0x8, P3 ;  /* 0x000000080b0b7807 */ /* 0x000fe20001800000 */
[----:B------:R-:W-:Y:S01]  /*0a10*/  IMAD R5, R2, 0x4, R3 ;  /* 0x0000000402057824 */ /* 0x000fe200078e0203 */
[----:B------:R-:W-:Y:S01]  /*0a20*/  SEL R12, R21, 0x8, P5 ;  /* 0x00000008150c7807 */ /* 0x000fe20002800000 */
[--C-:B-1----:R-:W-:Y:S01]  /*0a30*/  IMAD.WIDE R2, R7, 0x4, R8.reuse ;  /* 0x0000000407027825 */ /* 0x102fe200078e0208 */
[----:B------:R-:W-:Y:S02]  /*0a40*/  LOP3.LUT R7, R11, 0xff, RZ, 0xc0, !PT ;  /* 0x000000ff0b077812 */ /* 0x000fe400078ec0ff */
[----:B------:R-:W-:Y:S01]  /*0a50*/  IADD3 R6, P1, R10, UR4, RZ ;  /* 0x000000040a067c10 */ /* 0x000fe2000ff3e0ff */
[----:B------:R-:W-:-:S04]  /*0a60*/  IMAD.WIDE R8, R5, 0x4, R8 ;  /* 0x0000000405087825 */ /* 0x000fc800078e0208 */
[----:B------:R-:W-:Y:S01]  /*0a70*/  IMAD R5, R12, 0x100, R7 ;  /* 0x000001000c057824 */ /* 0x000fe200078e0207 */
[----:B---3--:R1:W-:Y:S01]  /*0a80*/  @P4 STG.E desc[UR6][R2.64], R0 ;  /* 0x0000000002004986 */ /* 0x0083e2000c101906 */
[----:B------:R-:W-:-:S03]  /*0a90*/  LEA.HI.X.SX32 R7, R10, UR5, 0x1, P1 ;  /* 0x000000050a077c11 */ /* 0x000fc600088f0eff */
[----:B----4-:R1:W-:Y:S01]  /*0aa0*/  @P6 STG.E desc[UR6][R8.64], R4 ;  /* 0x0000000408006986 */ /* 0x0103e2000c101906 */
[----:B------:R-:W-:Y:S05]  /*0ab0*/  @!P0 EXIT ;  /* 0x000000000000894d */ /* 0x000fea0003800000 */
[----:B------:R-:W-:Y:S01]  /*0ac0*/  STG.E.U16 desc[UR6][R6.64], R5 ;  /* 0x0000000506007986 */ /* 0x000fe2000c101506 */
[----:B------:R-:W-:Y:S05]  /*0ad0*/  EXIT ;  /* 0x000000000000794d */ /* 0x000fea0003800000 */
.L_x_0:
[----:B------:R-:W-:-:S00]  /*0ae0*/  BRA `(.L_x_0) ;  /* 0xfffffffc00fc7947 */ /* 0x000fc0000383ffff */
[----:B------:R-:W-:-:S00]  /*0af0*/  NOP ;  /* 0x0000000000007918 */ /* 0x000fc00000000000 */
        /* <DEDUP_REMOVED lines=8> */
.L_x_1:


//--------------------- .nv.shared.triton_poi_fused_max_pool2d_with_indices_44 --------------------------
	.section	.nv.shared.triton_poi_fused_max_pool2d_with_indices_44,"aw",@nobits
	.sectionflags	@""
	.align	16
	.zero		1024


//--------------------- .nv.constant0.triton_poi_fused_max_pool2d_with_indices_44 --------------------------
	.section	.nv.constant0.triton_poi_fused_max_pool2d_with_indices_44,"a",@progbits
	.sectionflags	@""
	.align	4
.nv.constant0.triton_poi_fused_max_pool2d_with_indices_44:
	.zero		560
